//
// Generated by NVIDIA NVVM Compiler
//
// Compiler Build ID: CL-36424714
// Cuda compilation tools, release 13.0, V13.0.88
// Based on NVVM 20.0.0
//

.version 9.0
.target sm_100
.address_size 64

	// .globl	_Z5hellov
.extern .func  (.param .b32 func_retval0) vprintf
(
	.param .b64 vprintf_param_0,
	.param .b64 vprintf_param_1
)
;
.global .align 1 .b8 $str[16] = {72, 101, 108, 108, 111, 44, 32, 68, 111, 99, 107, 101, 114, 33, 10};

.visible .entry _Z5hellov()
{
	.reg .b32 	%r<3>;
	.reg .b64 	%rd<3>;

	mov.u64 	%rd1, $str;
	cvta.global.u64 	%rd2, %rd1;
	{ // callseq 0, 0
	.param .b64 param0;
	st.param.b64 	[param0], %rd2;
	.param .b64 param1;
	st.param.b64 	[param1], 0;
	.param .b32 retval0;
	call.uni (retval0), 
	vprintf, 
	(
	param0, 
	param1
	);
	ld.param.b32 	%r1, [retval0];
	} // callseq 0
	ret;

}


// ===== COMPILED SASS (sm_100) =====

	.target	sm_100

	.elftype	@"ET_EXEC"


//--------------------- .note.nv.tkinfo           --------------------------
	.section	.note.nv.tkinfo,"",@"SHT_NOTE"
	.sectionflags	@"SHF_NOTE_NV_TKINFO"
	.tkinfo
        /*0018*/ 	.word	0x00000002
        /*0030*/ 	.string	""
        /*0030*/ 	.string	"ptxas"
        /*0030*/ 	.string	"Cuda compilation tools, release 13.0, V13.0.88"
        /*0030*/ 	.string	"Build cuda_13.0.r13.0/compiler.36424714_0"
        /*0030*/ 	.string	"-arch sm_100 -m 64 "



//--------------------- .note.nv.cuinfo           --------------------------
	.section	.note.nv.cuinfo,"",@"SHT_NOTE"
	.sectionflags	@"SHF_NOTE_NV_CUINFO"
        /*0018*/ 	.short	0x0002
        /*001a*/ 	.short	0x0064
        /*001c*/ 	.short	0x0082
	.zero		2


//--------------------- .nv.info                  --------------------------
	.section	.nv.info,"",@"SHT_CUDA_INFO"
	.align	4


	//----- nvinfo : EIATTR_REGCOUNT
	.align		4
        /*0000*/ 	.byte	0x04, 0x2f
        /*0002*/ 	.short	(.L_2 - .L_1)
	.align		4
.L_1:
        /*0004*/ 	.word	index@(_Z5hellov)
        /*0008*/ 	.word	0x00000018


	//----- nvinfo : EIATTR_FRAME_SIZE
	.align		4
.L_2:
        /*000c*/ 	.byte	0x04, 0x11
        /*000e*/ 	.short	(.L_4 - .L_3)
	.align		4
.L_3:
        /*0010*/ 	.word	index@(_Z5hellov)
        /*0014*/ 	.word	0x00000000


	//----- nvinfo : EIATTR_MIN_STACK_SIZE
	.align		4
.L_4:
        /*0018*/ 	.byte	0x04, 0x12
        /*001a*/ 	.short	(.L_6 - .L_5)
	.align		4
.L_5:
        /*001c*/ 	.word	index@(_Z5hellov)
        /*0020*/ 	.word	0x00000000
.L_6:


//--------------------- .nv.compat                --------------------------
	.section	.nv.compat,"",@"SHT_CUDA_COMPAT_INFO"
	.align	4
        /*0000*/ 	.byte	0x02, 0x09, 0x00, 0x00, 0x02, 0x02, 0x01, 0x00, 0x02, 0x05, 0x05, 0x00, 0x03, 0x07, 0x01, 0x01
        /*0010*/ 	.byte	0x02, 0x03, 0x00, 0x00, 0x02, 0x06, 0x01, 0x00, 0x04, 0x0b, 0x08, 0x00, 0x09, 0x00, 0x00, 0x00
        /*0020*/ 	.byte	0x00, 0x00, 0x00, 0x00


//--------------------- .nv.info._Z5hellov        --------------------------
	.section	.nv.info._Z5hellov,"",@"SHT_CUDA_INFO"
	.sectionflags	@""
	.align	4


	//----- nvinfo : EIATTR_CUDA_API_VERSION
	.align		4
        /*0000*/ 	.byte	0x04, 0x37
        /*0002*/ 	.short	(.L_8 - .L_7)
.L_7:
        /*0004*/ 	.word	0x00000082


	//----- nvinfo : EIATTR_SPARSE_MMA_MASK
	.align		4
.L_8:
        /*0008*/ 	.byte	0x03, 0x50
        /*000a*/ 	.short	0x0000


	//----- nvinfo : EIATTR_MAXREG_COUNT
	.align		4
        /*000c*/ 	.byte	0x03, 0x1b
        /*000e*/ 	.short	0x00ff


	//----- nvinfo : EIATTR_EXTERNS
	.align		4
        /*0010*/ 	.byte	0x04, 0x0f
        /*0012*/ 	.short	(.L_10 - .L_9)


	//   ....[0]....
	.align		4
.L_9:
        /*0014*/ 	.word	index@(vprintf)


	//----- nvinfo : EIATTR_MERCURY_ISA_VERSION
	.align		4
.L_10:
        /*0018*/ 	.byte	0x03, 0x5f
        /*001a*/ 	.short	0x0101


	//----- nvinfo : EIATTR_VRC_CTA_INIT_COUNT
	.align		4
        /*001c*/ 	.byte	0x02, 0x4a
	.zero		1
	.zero		1


	//----- nvinfo : EIATTR_SYSCALL_OFFSETS
	.align		4
        /*0020*/ 	.byte	0x04, 0x46
        /*0022*/ 	.short	(.L_12 - .L_11)


	//   ....[0]....
.L_11:
        /*0024*/ 	.word	0x00000080


	//----- nvinfo : EIATTR_EXIT_INSTR_OFFSETS
	.align		4
.L_12:
        /*0028*/ 	.byte	0x04, 0x1c
        /*002a*/ 	.short	(.L_14 - .L_13)


	//   ....[0]....
.L_13:
        /*002c*/ 	.word	0x00000090


	//----- nvinfo : EIATTR_SW_WAR
	.align		4
.L_14:
        /*0030*/ 	.byte	0x04, 0x36
        /*0032*/ 	.short	(.L_16 - .L_15)
.L_15:
        /*0034*/ 	.word	0x00000008
.L_16:


//--------------------- .nv.callgraph             --------------------------
	.section	.nv.callgraph,"",@"SHT_CUDA_CALLGRAPH"
	.align	4
	.sectionentsize	8
	.align		4
        /*0000*/ 	.word	0x00000000
	.align		4
        /*0004*/ 	.word	0xffffffff
	.align		4
        /*0008*/ 	.word	index@(_Z5hellov)
	.align		4
        /*000c*/ 	.word	index@(vprintf)
	.align		4
        /*0010*/ 	.word	0x00000000
	.align		4
        /*0014*/ 	.word	0xfffffffe
	.align		4
        /*0018*/ 	.word	0x00000000
	.align		4
        /*001c*/ 	.word	0xfffffffd
	.align		4
        /*0020*/ 	.word	0x00000000
	.align		4
        /*0024*/ 	.word	0xfffffffc


//--------------------- .nv.constant4             --------------------------
	.section	.nv.constant4,"a",@progbits
	.align	8
	.align		8
.nv.constant4:
        /*0000*/ 	.dword	vprintf
	.align		8
        /*0008*/ 	.dword	$str


//--------------------- .text._Z5hellov           --------------------------
	.section	.text._Z5hellov,"ax",@progbits
	.align	128
        .global         _Z5hellov
        .type           _Z5hellov,@function
        .size           _Z5hellov,(.L_x_2 - _Z5hellov)
        .other          _Z5hellov,@"STO_CUDA_ENTRY STV_DEFAULT"
_Z5hellov:
.text._Z5hellov:
[----:B------:R-:W0:Y:S01]  /*0000*/  LDC R1, c[0x0][0x37c] ;  /* 0x0000df00ff017b82 */ /* 0x000e220000000800 */
[----:B------:R-:W-:Y:S01]  /*0010*/  MOV R0, 0x0 ;  /* 0x0000000000007802 */ /* 0x000fe20000000f00 */
[----:B------:R-:W1:Y:S01]  /*0020*/  LDCU.64 UR4, c[0x4][0x8] ;  /* 0x01000100ff0477ac */ /* 0x000e620008000a00 */
[----:B------:R-:W-:-:S05]  /*0030*/  CS2R R6, SRZ ;  /* 0x0000000000067805 */ /* 0x000fca000001ff00 */
[----:B------:R2:W3:Y:S01]  /*0040*/  LDC.64 R2, c[0x4][R0] ;  /* 0x0100000000027b82 */ /* 0x0004e20000000a00 */
[----:B-1----:R-:W-:Y:S02]  /*0050*/  IMAD.U32 R4, RZ, RZ, UR4 ;  /* 0x00000004ff047e24 */ /* 0x002fe4000f8e00ff */
[----:B--2---:R-:W-:-:S07]  /*0060*/  IMAD.U32 R5, RZ, RZ, UR5 ;  /* 0x00000005ff057e24 */ /* 0x004fce000f8e00ff */
[----:B------:R-:W-:-:S07]  /*0070*/  LEPC R20, `(.L_x_0) ;  /* 0x000000001014794e */ /* 0x000fce0000000000 */
[----:B0--3--:R-:W-:Y:S05]  /*0080*/  CALL.ABS.NOINC R2 ;  /* 0x0000000002007343 */ /* 0x009fea0003c00000 */
.L_x_0:
[----:B------:R-:W-:Y:S05]  /*0090*/  EXIT ;  /* 0x000000000000794d */ /* 0x000fea0003800000 */
.L_x_1:
[----:B------:R-:W-:-:S00]  /*00a0*/  BRA `(.L_x_1) ;  /* 0xfffffffc00fc7947 */ /* 0x000fc0000383ffff */
[----:B------:R-:W-:-:S00]  /*00b0*/  NOP ;  /* 0x0000000000007918 */ /* 0x000fc00000000000 */
        /* <DEDUP_REMOVED lines=12> */
.L_x_2:


//--------------------- .nv.global.init           --------------------------
	.section	.nv.global.init,"aw",@progbits
.nv.global.init:
	.type		$str,@object
	.size		$str,(.L_0 - $str)
$str:
        /*0000*/ 	.byte	0x48, 0x65, 0x6c, 0x6c, 0x6f, 0x2c, 0x20, 0x44, 0x6f, 0x63, 0x6b, 0x65, 0x72, 0x21, 0x0a, 0x00
.L_0:


//--------------------- .nv.shared.reserved.0     --------------------------
	.section	.nv.shared.reserved.0,"aw",@nobits
	.weak		__nv_reservedSMEM_offset_0_alias
	.size		__nv_reservedSMEM_offset_0_alias, 0, 64
	.other		__nv_reservedSMEM_offset_0_alias,@"STO_CUDA_RESERVED_SHARED STV_DEFAULT"
__nv_reservedSMEM_offset_0_alias:
	.zero		0
	.zero		64


//--------------------- .nv.constant0._Z5hellov   --------------------------
	.section	.nv.constant0._Z5hellov,"a",@progbits
	.sectionflags	@""
	.align	4
.nv.constant0._Z5hellov:
	.zero		896


//--------------------- SYMBOLS --------------------------

	.type		.nv.reservedSmem.offset0,@object
	.size		.nv.reservedSmem.offset0,0x4
	.type		vprintf,@function
